	.headerflags	@"EF_CUDA_TEXMODE_UNIFIED EF_CUDA_64BIT_ADDRESS EF_CUDA_ACCELERATORS EF_CUDA_SM90 EF_CUDA_VIRTUAL_SM(EF_CUDA_SM90)"
	.elftype	@"ET_EXEC"


//--------------------- .nv.info                  --------------------------
	.section	.nv.info,"",@"SHT_CUDA_INFO"
	.align	4


	//----- nvinfo : EIATTR_REGCOUNT
	.align		4
        /*0000*/ 	.byte	0x04, 0x2f
        /*0002*/ 	.short	(.L_3 - .L_2)
	.align		4
.L_2:
        /*0004*/ 	.word	index@(triton_per_fused_abs_add_div_mean_mul_std_sub_0)
        /*0008*/ 	.word	0x00000014


	//----- nvinfo : EIATTR_MIN_STACK_SIZE
	.align		4
.L_3:
        /*000c*/ 	.byte	0x04, 0x12
        /*000e*/ 	.short	(.L_5 - .L_4)
	.align		4
.L_4:
        /*0010*/ 	.word	index@(triton_per_fused_abs_add_div_mean_mul_std_sub_0)
        /*0014*/ 	.word	0x00000000


	//----- nvinfo : EIATTR_FRAME_SIZE
	.align		4
.L_5:
        /*0018*/ 	.byte	0x04, 0x11
        /*001a*/ 	.short	(.L_7 - .L_6)
	.align		4
.L_6:
        /*001c*/ 	.word	index@(triton_per_fused_abs_add_div_mean_mul_std_sub_0)
        /*0020*/ 	.word	0x00000000


	//----- nvinfo : EIATTR_MIN_STACK_SIZE
	.align		4
.L_7:
        /*0024*/ 	.byte	0x04, 0x12
        /*0026*/ 	.short	(.L_9 - .L_8)
	.align		4
.L_8:
        /*0028*/ 	.word	index@(triton_per_fused_abs_add_div_mean_mul_std_sub_0)
        /*002c*/ 	.word	0x00000000
.L_9:


//--------------------- .nv.info.triton_per_fused_abs_add_div_mean_mul_std_sub_0 --------------------------
	.section	.nv.info.triton_per_fused_abs_add_div_mean_mul_std_sub_0,"",@"SHT_CUDA_INFO"
	.sectionflags	@""
	.align	4


	//----- nvinfo : EIATTR_CUDA_API_VERSION
	.align		4
        /*0000*/ 	.byte	0x04, 0x37
        /*0002*/ 	.short	(.L_11 - .L_10)
.L_10:
        /*0004*/ 	.word	0x0000007c


	//----- nvinfo : EIATTR_KPARAM_INFO
	.align		4
.L_11:
        /*0008*/ 	.byte	0x04, 0x17
        /*000a*/ 	.short	(.L_13 - .L_12)
.L_12:
        /*000c*/ 	.word	0x00000000
        /*0010*/ 	.short	0x0003
        /*0012*/ 	.short	0x0018
        /*0014*/ 	.byte	0x00, 0xf0, 0x11, 0x00


	//----- nvinfo : EIATTR_KPARAM_INFO
	.align		4
.L_13:
        /*0018*/ 	.byte	0x04, 0x17
        /*001a*/ 	.short	(.L_15 - .L_14)
.L_14:
        /*001c*/ 	.word	0x00000000
        /*0020*/ 	.short	0x0002
        /*0022*/ 	.short	0x0010
        /*0024*/ 	.byte	0x00, 0xf4, 0x21, 0x00


	//----- nvinfo : EIATTR_KPARAM_INFO
	.align		4
.L_15:
        /*0028*/ 	.byte	0x04, 0x17
        /*002a*/ 	.short	(.L_17 - .L_16)
.L_16:
        /*002c*/ 	.word	0x00000000
        /*0030*/ 	.short	0x0001
        /*0032*/ 	.short	0x0008
        /*0034*/ 	.byte	0x00, 0xf4, 0x21, 0x00


	//----- nvinfo : EIATTR_KPARAM_INFO
	.align		4
.L_17:
        /*0038*/ 	.byte	0x04, 0x17
        /*003a*/ 	.short	(.L_19 - .L_18)
.L_18:
        /*003c*/ 	.word	0x00000000
        /*0040*/ 	.short	0x0000
        /*0042*/ 	.short	0x0000
        /*0044*/ 	.byte	0x00, 0xf4, 0x21, 0x00


	//----- nvinfo : EIATTR_SPARSE_MMA_MASK
	.align		4
.L_19:
        /*0048*/ 	.byte	0x03, 0x50
        /*004a*/ 	.short	0x0000


	//----- nvinfo : EIATTR_MAXREG_COUNT
	.align		4
        /*004c*/ 	.byte	0x03, 0x1b
        /*004e*/ 	.short	0x00ff


	//----- nvinfo : EIATTR_COOP_GROUP_MASK_REGIDS
	.align		4
        /*0050*/ 	.byte	0x04, 0x29
        /*0052*/ 	.short	(.L_21 - .L_20)


	//   ....[0]....
.L_20:
        /*0054*/ 	.word	0xffffffff


	//   ....[1]....
        /*0058*/ 	.word	0xffffffff


	//   ....[2]....
        /*005c*/ 	.word	0xffffffff


	//   ....[3]....
        /*0060*/ 	.word	0xffffffff


	//   ....[4]....
        /*0064*/ 	.word	0xffffffff


	//   ....[5]....
        /*0068*/ 	.word	0xffffffff


	//   ....[6]....
        /*006c*/ 	.word	0xffffffff


	//   ....[7]....
        /*0070*/ 	.word	0xffffffff


	//   ....[8]....
        /*0074*/ 	.word	0xffffffff


	//   ....[9]....
        /*0078*/ 	.word	0xffffffff


	//   ....[10]....
        /*007c*/ 	.word	0xffffffff


	//   ....[11]....
        /*0080*/ 	.word	0xffffffff


	//   ....[12]....
        /*0084*/ 	.word	0xffffffff


	//   ....[13]....
        /*0088*/ 	.word	0xffffffff


	//   ....[14]....
        /*008c*/ 	.word	0xffffffff


	//   ....[15]....
        /*0090*/ 	.word	0xffffffff


	//   ....[16]....
        /*0094*/ 	.word	0xffffffff


	//   ....[17]....
        /*0098*/ 	.word	0xffffffff


	//----- nvinfo : EIATTR_COOP_GROUP_INSTR_OFFSETS
	.align		4
.L_21:
        /*009c*/ 	.byte	0x04, 0x28
        /*009e*/ 	.short	(.L_23 - .L_22)


	//   ....[0]....
.L_22:
        /*00a0*/ 	.word	0x00000400


	//   ....[1]....
        /*00a4*/ 	.word	0x00000430


	//   ....[2]....
        /*00a8*/ 	.word	0x00000450


	//   ....[3]....
        /*00ac*/ 	.word	0x00000470


	//   ....[4]....
        /*00b0*/ 	.word	0x00000490


	//   ....[5]....
        /*00b4*/ 	.word	0x000004b0


	//   ....[6]....
        /*00b8*/ 	.word	0x000004e0


	//   ....[7]....
        /*00bc*/ 	.word	0x00000510


	//   ....[8]....
        /*00c0*/ 	.word	0x00000590


	//   ....[9]....
        /*00c4*/ 	.word	0x000005c0


	//   ....[10]....
        /*00c8*/ 	.word	0x000005e0


	//   ....[11]....
        /*00cc*/ 	.word	0x00000670


	//   ....[12]....
        /*00d0*/ 	.word	0x00000750


	//   ....[13]....
        /*00d4*/ 	.word	0x00000770


	//   ....[14]....
        /*00d8*/ 	.word	0x00000790


	//   ....[15]....
        /*00dc*/ 	.word	0x000007c0


	//   ....[16]....
        /*00e0*/ 	.word	0x000007e0


	//   ....[17]....
        /*00e4*/ 	.word	0x00000830


	//----- nvinfo : EIATTR_EXIT_INSTR_OFFSETS
	.align		4
.L_23:
        /*00e8*/ 	.byte	0x04, 0x1c
        /*00ea*/ 	.short	(.L_25 - .L_24)


	//   ....[0]....
.L_24:
        /*00ec*/ 	.word	0x000008c0


	//   ....[1]....
        /*00f0*/ 	.word	0x00000930


	//----- nvinfo : EIATTR_REQNTID
	.align		4
.L_25:
        /*00f4*/ 	.byte	0x04, 0x10
        /*00f6*/ 	.short	(.L_27 - .L_26)
.L_26:
        /*00f8*/ 	.word	0x00000040
        /*00fc*/ 	.word	0x00000001
        /*0100*/ 	.word	0x00000001


	//----- nvinfo : EIATTR_CBANK_PARAM_SIZE
	.align		4
.L_27:
        /*0104*/ 	.byte	0x03, 0x19
        /*0106*/ 	.short	0x001c


	//----- nvinfo : EIATTR_PARAM_CBANK
	.align		4
        /*0108*/ 	.byte	0x04, 0x0a
        /*010a*/ 	.short	(.L_29 - .L_28)
	.align		4
.L_28:
        /*010c*/ 	.word	index@(.nv.constant0.triton_per_fused_abs_add_div_mean_mul_std_sub_0)
        /*0110*/ 	.short	0x0210
        /*0112*/ 	.short	0x001c


	//----- nvinfo : EIATTR_SW_WAR
	.align		4
.L_29:
        /*0114*/ 	.byte	0x04, 0x36
        /*0116*/ 	.short	(.L_31 - .L_30)
.L_30:
        /*0118*/ 	.word	0x00000008
.L_31:


//--------------------- .nv.callgraph             --------------------------
	.section	.nv.callgraph,"",@"SHT_CUDA_CALLGRAPH"
	.align	4
	.sectionentsize	8
	.align		4
        /*0000*/ 	.word	0x00000000
	.align		4
        /*0004*/ 	.word	0xffffffff
	.align		4
        /*0008*/ 	.word	0x00000000
	.align		4
        /*000c*/ 	.word	0xfffffffe
	.align		4
        /*0010*/ 	.word	0x00000000
	.align		4
        /*0014*/ 	.word	0xfffffffd
	.align		4
        /*0018*/ 	.word	0x00000000
	.align		4
        /*001c*/ 	.word	0xfffffffc


//--------------------- .nv.constant4             --------------------------
	.section	.nv.constant4,"a",@progbits
	.align	8
	.align		8
.nv.constant4:
        /*0000*/ 	.dword	_$_str
	.align		8
        /*0008*/ 	.dword	_$_str_$_2


//--------------------- .text.triton_per_fused_abs_add_div_mean_mul_std_sub_0 --------------------------
	.section	.text.triton_per_fused_abs_add_div_mean_mul_std_sub_0,"ax",@progbits
	.sectionflags	@"SHF_BARRIERS=1"
	.align	128
        .global         triton_per_fused_abs_add_div_mean_mul_std_sub_0
        .type           triton_per_fused_abs_add_div_mean_mul_std_sub_0,@function
        .size           triton_per_fused_abs_add_div_mean_mul_std_sub_0,(.L_x_1 - triton_per_fused_abs_add_div_mean_mul_std_sub_0)
        .other          triton_per_fused_abs_add_div_mean_mul_std_sub_0,@"STO_CUDA_ENTRY STV_DEFAULT"
triton_per_fused_abs_add_div_mean_mul_std_sub_0:
.text.triton_per_fused_abs_add_div_mean_mul_std_sub_0:
[----:B------:R-:W0:Y:S02]  /*0000*/  LDC R1, c[0x0][0x28] ;  /* 0x00000a00ff017b82 */ /* 0x000e240000000800 */
[----:B------:R-:W1:Y:S01]  /*0010*/  S2R R13, SR_TID.X ;  /* 0x00000000000d7919 */ /* 0x000e620000002100 */
[----:B------:R-:W2:Y:S01]  /*0020*/  LDC.64 R6, c[0x0][0x218] ;  /* 0x00008600ff067b82 */ /* 0x000ea20000000a00 */
[----:B------:R-:W-:-:S07]  /*0030*/  ULDC.64 UR6, c[0x0][0x208] ;  /* 0x0000820000067ab9 */ /* 0x000fce0000000a00 */
[----:B------:R-:W3:Y:S01]  /*0040*/  LDC.64 R10, c[0x0][0x220] ;  /* 0x00008800ff0a7b82 */ /* 0x000ee20000000a00 */
[----:B-1----:R-:W-:-:S04]  /*0050*/  SHF.L.U32 R0, R13, 0x2, RZ ;  /* 0x000000020d007819 */ /* 0x002fc800000006ff */
[----:B------:R-:W-:-:S05]  /*0060*/  LOP3.LUT R9, R0, 0xfc, RZ, 0xc0, !PT ;  /* 0x000000fc00097812 */ /* 0x000fca00078ec0ff */
[----:B--2---:R-:W-:-:S04]  /*0070*/  IMAD.WIDE.U32 R6, R9, 0x4, R6 ;  /* 0x0000000409067825 */ /* 0x004fc800078e0006 */
[----:B---3--:R-:W-:Y:S02]  /*0080*/  IMAD.WIDE.U32 R10, R9, 0x4, R10 ;  /* 0x00000004090a7825 */ /* 0x008fe400078e000a */
[----:B------:R-:W2:Y:S04]  /*0090*/  LDG.E.128 R4, desc[UR6][R6.64] ;  /* 0x0000000606047981 */ /* 0x000ea8000c1e1d00 */
[----:B------:R-:W3:Y:S01]  /*00a0*/  LDG.E.128 R8, desc[UR6][R10.64] ;  /* 0x000000060a087981 */ /* 0x000ee2000c1e1d00 */
[----:B------:R-:W1:Y:S01]  /*00b0*/  S2UR UR5, SR_CgaCtaId ;  /* 0x00000000000579c3 */ /* 0x000e620000008800 */
[----:B------:R-:W-:Y:S02]  /*00c0*/  UMOV UR4, 0x400 ;  /* 0x0000040000047882 */ /* 0x000fe40000000000 */
[----:B-1----:R-:W-:Y:S01]  /*00d0*/  UPRMT UR4, UR5, 0x654, UR4 ;  /* 0x0000065405047896 */ /* 0x002fe20008000004 */
[----:B--2---:R-:W-:-:S02]  /*00e0*/  FSETP.GT.AND P6, PT, |R4|, 8.50705917302346158658e+37, PT ;  /* 0x7e8000000400780b */ /* 0x004fc40003fc4200 */
[C---:B------:R-:W-:Y:S01]  /*00f0*/  FSETP.GT.AND P5, PT, |R5|.reuse, 8.50705917302346158658e+37, PT ;  /* 0x7e8000000500780b */ /* 0x040fe20003fa4200 */
[C---:B---3--:R-:W-:Y:S01]  /*0100*/  FADD R8, R4.reuse, -R8 ;  /* 0x8000000804087221 */ /* 0x048fe20000000000 */
[----:B------:R-:W-:Y:S01]  /*0110*/  FSETP.GEU.AND P3, PT, |R4|, 1.175494350822287508e-38, PT ;  /* 0x008000000400780b */ /* 0x000fe20003f6e200 */
[C---:B------:R-:W-:Y:S01]  /*0120*/  FADD R9, R5.reuse, -R9 ;  /* 0x8000000905097221 */ /* 0x040fe20000000000 */
[----:B------:R-:W-:Y:S01]  /*0130*/  FSETP.GEU.AND P2, PT, |R5|, 1.175494350822287508e-38, PT ;  /* 0x008000000500780b */ /* 0x000fe20003f4e200 */
[----:B------:R-:W-:Y:S01]  /*0140*/  FMUL R15, R8, 0.25 ;  /* 0x3e800000080f7820 */ /* 0x000fe20000400000 */
[C---:B------:R-:W-:Y:S01]  /*0150*/  FSETP.GT.AND P4, PT, |R6|.reuse, 8.50705917302346158658e+37, PT ;  /* 0x7e8000000600780b */ /* 0x040fe20003f84200 */
[C---:B------:R-:W-:Y:S01]  /*0160*/  FADD R10, R6.reuse, -R10 ;  /* 0x8000000a060a7221 */ /* 0x040fe20000000000 */
[----:B------:R-:W-:Y:S01]  /*0170*/  FSETP.GEU.AND P0, PT, |R6|, 1.175494350822287508e-38, PT ;  /* 0x008000000600780b */ /* 0x000fe20003f0e200 */
[C---:B------:R-:W-:Y:S01]  /*0180*/  FADD R11, R7.reuse, -R11 ;  /* 0x8000000b070b7221 */ /* 0x040fe20000000000 */
[----:B------:R-:W-:Y:S01]  /*0190*/  FSETP.GT.AND P1, PT, |R7|, 8.50705917302346158658e+37, PT ;  /* 0x7e8000000700780b */ /* 0x000fe20003f24200 */
[----:B------:R-:W-:Y:S01]  /*01a0*/  @P6 FMUL R4, R4, 0.25 ;  /* 0x3e80000004046820 */ /* 0x000fe20000400000 */
[----:B------:R-:W-:Y:S01]  /*01b0*/  FSEL R15, R15, R8, P6 ;  /* 0x000000080f0f7208 */ /* 0x000fe20003000000 */
[----:B------:R-:W-:Y:S01]  /*01c0*/  @P5 FMUL R5, R5, 0.25 ;  /* 0x3e80000005055820 */ /* 0x000fe20000400000 */
[----:B------:R-:W-:Y:S01]  /*01d0*/  FSETP.GEU.AND P6, PT, |R7|, 1.175494350822287508e-38, PT ;  /* 0x008000000700780b */ /* 0x000fe20003fce200 */
[----:B------:R-:W-:Y:S01]  /*01e0*/  @!P3 FMUL R4, R4, 16777216 ;  /* 0x4b8000000404b820 */ /* 0x000fe20000400000 */
[----:B------:R-:W-:Y:S01]  /*01f0*/  FMUL R14, R9, 0.25 ;  /* 0x3e800000090e7820 */ /* 0x000fe20000400000 */
[----:B------:R-:W-:Y:S01]  /*0200*/  @!P2 FMUL R5, R5, 16777216 ;  /* 0x4b8000000505a820 */ /* 0x000fe20000400000 */
[----:B------:R-:W-:Y:S01]  /*0210*/  FMUL R17, R10, 0.25 ;  /* 0x3e8000000a117820 */ /* 0x000fe20000400000 */
[----:B------:R-:W-:Y:S01]  /*0220*/  @P4 FMUL R6, R6, 0.25 ;  /* 0x3e80000006064820 */ /* 0x000fe20000400000 */
[----:B------:R-:W-:Y:S01]  /*0230*/  FMUL R16, R11, 0.25 ;  /* 0x3e8000000b107820 */ /* 0x000fe20000400000 */
[----:B------:R-:W1:Y:S01]  /*0240*/  MUFU.RCP R4, R4 ;  /* 0x0000000400047308 */ /* 0x000e620000001000 */
[----:B------:R-:W-:Y:S01]  /*0250*/  FSEL R14, R14, R9, P5 ;  /* 0x000000090e0e7208 */ /* 0x000fe20002800000 */
[----:B------:R-:W-:Y:S01]  /*0260*/  @!P0 FMUL R6, R6, 16777216 ;  /* 0x4b80000006068820 */ /* 0x000fe20000400000 */
[----:B------:R-:W-:Y:S01]  /*0270*/  @P1 FMUL R7, R7, 0.25 ;  /* 0x3e80000007071820 */ /* 0x000fe20000400000 */
[----:B------:R-:W-:Y:S01]  /*0280*/  FSEL R17, R17, R10, P4 ;  /* 0x0000000a11117208 */ /* 0x000fe20002000000 */
[----:B------:R-:W-:Y:S01]  /*0290*/  @!P3 FMUL R15, R15, 16777216 ;  /* 0x4b8000000f0fb820 */ /* 0x000fe20000400000 */
[----:B------:R-:W-:Y:S01]  /*02a0*/  @!P2 FMUL R14, R14, 16777216 ;  /* 0x4b8000000e0ea820 */ /* 0x000fe20000400000 */
[----:B------:R-:W-:Y:S01]  /*02b0*/  @!P6 FMUL R7, R7, 16777216 ;  /* 0x4b8000000707e820 */ /* 0x000fe20000400000 */
[----:B------:R-:W2:Y:S01]  /*02c0*/  MUFU.RCP R5, R5 ;  /* 0x0000000500057308 */ /* 0x000ea20000001000 */
[----:B------:R-:W-:Y:S01]  /*02d0*/  FSEL R16, R16, R11, P1 ;  /* 0x0000000b10107208 */ /* 0x000fe20000800000 */
[----:B------:R-:W-:Y:S01]  /*02e0*/  @!P0 FMUL R17, R17, 16777216 ;  /* 0x4b80000011118820 */ /* 0x000fe20000400000 */
[----:B------:R-:W-:-:S02]  /*02f0*/  LOP3.LUT P1, RZ, R13, 0x1f, RZ, 0xc0, !PT ;  /* 0x0000001f0dff7812 */ /* 0x000fc4000782c0ff */
[----:B------:R-:W-:Y:S01]  /*0300*/  ISETP.GE.AND P2, PT, R13, 0x2, PT ;  /* 0x000000020d00780c */ /* 0x000fe20003f46270 */
[----:B------:R-:W-:Y:S01]  /*0310*/  @!P6 FMUL R16, R16, 16777216 ;  /* 0x4b8000001010e820 */ /* 0x000fe20000400000 */
[----:B-1----:R-:W-:Y:S01]  /*0320*/  FMUL R4, R4, R15 ;  /* 0x0000000f04047220 */ /* 0x002fe20000400000 */
[----:B------:R-:W1:Y:S01]  /*0330*/  MUFU.RCP R6, R6 ;  /* 0x0000000600067308 */ /* 0x000e620000001000 */
[----:B------:R-:W-:-:S03]  /*0340*/  FADD R15, R8, R9 ;  /* 0x00000009080f7221 */ /* 0x000fc60000000000 */
[----:B------:R-:W-:Y:S01]  /*0350*/  LOP3.LUT R4, R4, 0x7fffffff, RZ, 0xc0, !PT ;  /* 0x7fffffff04047812 */ /* 0x000fe200078ec0ff */
[----:B--2---:R-:W-:-:S03]  /*0360*/  FMUL R5, R5, R14 ;  /* 0x0000000e05057220 */ /* 0x004fc60000400000 */
[----:B------:R-:W2:Y:S01]  /*0370*/  MUFU.RCP R7, R7 ;  /* 0x0000000700077308 */ /* 0x000ea20000001000 */
[----:B------:R-:W-:Y:S01]  /*0380*/  FADD R14, R10, R15 ;  /* 0x0000000f0a0e7221 */ /* 0x000fe20000000000 */
[----:B------:R-:W-:-:S03]  /*0390*/  LOP3.LUT R5, R5, 0x7fffffff, RZ, 0xc0, !PT ;  /* 0x7fffffff05057812 */ /* 0x000fc600078ec0ff */
[----:B------:R-:W-:Y:S01]  /*03a0*/  FADD R15, R11, R14 ;  /* 0x0000000e0b0f7221 */ /* 0x000fe20000000000 */
[----:B-1----:R-:W-:Y:S01]  /*03b0*/  FMUL R6, R6, R17 ;  /* 0x0000001106067220 */ /* 0x002fe20000400000 */
[----:B------:R-:W-:-:S04]  /*03c0*/  FADD R5, R4, R5 ;  /* 0x0000000504057221 */ /* 0x000fc80000000000 */
[----:B------:R-:W-:Y:S01]  /*03d0*/  LOP3.LUT R6, R6, 0x7fffffff, RZ, 0xc0, !PT ;  /* 0x7fffffff06067812 */ /* 0x000fe200078ec0ff */
[----:B--2---:R-:W-:-:S04]  /*03e0*/  FMUL R7, R7, R16 ;  /* 0x0000001007077220 */ /* 0x004fc80000400000 */
[----:B------:R-:W-:Y:S01]  /*03f0*/  FADD R6, R6, R5 ;  /* 0x0000000506067221 */ /* 0x000fe20000000000 */
[----:B------:R-:W1:Y:S01]  /*0400*/  SHFL.BFLY PT, R16, R15, 0x10, 0x1f ;  /* 0x0e001f000f107f89 */ /* 0x000e6200000e0000 */
[----:B------:R-:W-:-:S05]  /*0410*/  LOP3.LUT R7, R7, 0x7fffffff, RZ, 0xc0, !PT ;  /* 0x7fffffff07077812 */ /* 0x000fca00078ec0ff */
[----:B------:R-:W-:-:S05]  /*0420*/  FADD R6, R7, R6 ;  /* 0x0000000607067221 */ /* 0x000fca0000000000 */
[----:B------:R-:W2:Y:S01]  /*0430*/  SHFL.BFLY PT, R5, R6, 0x10, 0x1f ;  /* 0x0e001f0006057f89 */ /* 0x000ea200000e0000 */
[----:B-1----:R-:W-:-:S05]  /*0440*/  FADD R16, R15, R16 ;  /* 0x000000100f107221 */ /* 0x002fca0000000000 */
[----:B------:R-:W1:Y:S01]  /*0450*/  SHFL.BFLY PT, R17, R16, 0x8, 0x1f ;  /* 0x0d001f0010117f89 */ /* 0x000e6200000e0000 */
[----:B--2---:R-:W-:-:S05]  /*0460*/  FADD R5, R6, R5 ;  /* 0x0000000506057221 */ /* 0x004fca0000000000 */
[----:B------:R-:W2:Y:S01]  /*0470*/  SHFL.BFLY PT, R4, R5, 0x8, 0x1f ;  /* 0x0d001f0005047f89 */ /* 0x000ea200000e0000 */
[----:B-1----:R-:W-:-:S05]  /*0480*/  FADD R17, R16, R17 ;  /* 0x0000001110117221 */ /* 0x002fca0000000000 */
[----:B------:R-:W-:Y:S01]  /*0490*/  SHFL.BFLY PT, R6, R17, 0x4, 0x1f ;  /* 0x0c801f0011067f89 */ /* 0x000fe200000e0000 */
[----:B--2---:R-:W-:-:S05]  /*04a0*/  FADD R4, R5, R4 ;  /* 0x0000000405047221 */ /* 0x004fca0000000000 */
[----:B------:R-:W1:Y:S02]  /*04b0*/  SHFL.BFLY PT, R7, R4, 0x4, 0x1f ;  /* 0x0c801f0004077f89 */ /* 0x000e6400000e0000 */
[----:B-1----:R-:W-:Y:S01]  /*04c0*/  FADD R7, R4, R7 ;  /* 0x0000000704077221 */ /* 0x002fe20000000000 */
[----:B------:R-:W-:-:S04]  /*04d0*/  SHF.R.U32.HI R4, RZ, 0x3, R13 ;  /* 0x00000003ff047819 */ /* 0x000fc8000001160d */
[----:B------:R-:W1:Y:S01]  /*04e0*/  SHFL.BFLY PT, R14, R7, 0x2, 0x1f ;  /* 0x0c401f00070e7f89 */ /* 0x000e6200000e0000 */
[----:B------:R-:W-:Y:S01]  /*04f0*/  LOP3.LUT R4, R4, 0x4, RZ, 0xc0, !PT ;  /* 0x0000000404047812 */ /* 0x000fe200078ec0ff */
[----:B-1----:R-:W-:-:S05]  /*0500*/  FADD R14, R7, R14 ;  /* 0x0000000e070e7221 */ /* 0x002fca0000000000 */
[----:B------:R-:W1:Y:S02]  /*0510*/  SHFL.BFLY PT, R5, R14, 0x1, 0x1f ;  /* 0x0c201f000e057f89 */ /* 0x000e6400000e0000 */
[----:B-1----:R-:W-:Y:S01]  /*0520*/  FADD R5, R14, R5 ;  /* 0x000000050e057221 */ /* 0x002fe20000000000 */
[----:B------:R-:W-:Y:S01]  /*0530*/  FADD R14, R17, R6 ;  /* 0x00000006110e7221 */ /* 0x000fe20000000000 */
[----:B------:R-:W-:-:S03]  /*0540*/  LOP3.LUT R6, R13, 0x1, RZ, 0xc0, !PT ;  /* 0x000000010d067812 */ /* 0x000fc600078ec0ff */
[----:B------:R-:W-:Y:S01]  /*0550*/  @!P1 STS [R4+UR4], R5 ;  /* 0x0000000504009988 */ /* 0x000fe20008000804 */
[----:B------:R-:W-:Y:S01]  /*0560*/  BAR.SYNC.DEFER_BLOCKING 0x0 ;  /* 0x0000000000007b1d */ /* 0x000fe20000010000 */
[----:B------:R-:W-:-:S04]  /*0570*/  ISETP.NE.U32.AND P0, PT, R6, 0x1, PT ;  /* 0x000000010600780c */ /* 0x000fc80003f05070 */
[----:B------:R-:W-:Y:S01]  /*0580*/  ISETP.LT.AND P0, PT, R13, 0x2, P0 ;  /* 0x000000020d00780c */ /* 0x000fe20000701270 */
[----:B------:R-:W1:Y:S04]  /*0590*/  SHFL.BFLY PT, R7, R14, 0x2, 0x1f ;  /* 0x0c401f000e077f89 */ /* 0x000e6800000e0000 */
[----:B------:R-:W-:Y:S01]  /*05a0*/  @!P2 LDS R12, [R0+UR4] ;  /* 0x00000004000ca984 */ /* 0x000fe20008000800 */
[----:B-1----:R-:W-:-:S05]  /*05b0*/  FADD R15, R14, R7 ;  /* 0x000000070e0f7221 */ /* 0x002fca0000000000 */
[----:B------:R-:W1:Y:S02]  /*05c0*/  SHFL.BFLY PT, R16, R15, 0x1, 0x1f ;  /* 0x0c201f000f107f89 */ /* 0x000e6400000e0000 */
[----:B-1----:R-:W-:Y:S02]  /*05d0*/  FADD R17, R15, R16 ;  /* 0x000000100f117221 */ /* 0x002fe40000000000 */
[----:B------:R-:W1:Y:S02]  /*05e0*/  SHFL.BFLY PT, R7, R12, 0x1, 0x1f ;  /* 0x0c201f000c077f89 */ /* 0x000e6400000e0000 */
[----:B-1----:R-:W-:-:S05]  /*05f0*/  FADD R7, R12, R7 ;  /* 0x000000070c077221 */ /* 0x002fca0000000000 */
[----:B------:R-:W-:Y:S01]  /*0600*/  @P0 STS [R0+UR4], R7 ;  /* 0x0000000700000988 */ /* 0x000fe20008000804 */
[----:B------:R-:W-:Y:S06]  /*0610*/  BAR.SYNC.DEFER_BLOCKING 0x0 ;  /* 0x0000000000007b1d */ /* 0x000fec0000010000 */
[----:B------:R-:W-:Y:S02]  /*0620*/  LDS R5, [UR4] ;  /* 0x00000004ff057984 */ /* 0x000fe40008000800 */
[----:B------:R-:W-:Y:S06]  /*0630*/  BAR.SYNC.DEFER_BLOCKING 0x0 ;  /* 0x0000000000007b1d */ /* 0x000fec0000010000 */
[----:B------:R-:W-:Y:S02]  /*0640*/  @!P1 STS [R4+UR4], R17 ;  /* 0x0000001104009988 */ /* 0x000fe40008000804 */
[----:B------:R-:W-:Y:S06]  /*0650*/  BAR.SYNC.DEFER_BLOCKING 0x0 ;  /* 0x0000000000007b1d */ /* 0x000fec0000010000 */
[----:B------:R-:W1:Y:S04]  /*0660*/  @!P2 LDS R3, [R0+UR4] ;  /* 0x000000040003a984 */ /* 0x000e680008000800 */
[----:B-1----:R-:W1:Y:S02]  /*0670*/  SHFL.BFLY PT, R6, R3, 0x1, 0x1f ;  /* 0x0c201f0003067f89 */ /* 0x002e6400000e0000 */
[----:B-1----:R-:W-:-:S05]  /*0680*/  FADD R15, R3, R6 ;  /* 0x00000006030f7221 */ /* 0x002fca0000000000 */
[----:B------:R-:W-:Y:S01]  /*0690*/  @P0 STS [R0+UR4], R15 ;  /* 0x0000000f00000988 */ /* 0x000fe20008000804 */
[----:B------:R-:W-:Y:S06]  /*06a0*/  BAR.SYNC.DEFER_BLOCKING 0x0 ;  /* 0x0000000000007b1d */ /* 0x000fec0000010000 */
[----:B------:R-:W1:Y:S02]  /*06b0*/  LDS R6, [UR4] ;  /* 0x00000004ff067984 */ /* 0x000e640008000800 */
[----:B-1----:R-:W-:-:S04]  /*06c0*/  FADD R6, RZ, R6 ;  /* 0x00000006ff067221 */ /* 0x002fc80000000000 */
[C---:B------:R-:W-:Y:S01]  /*06d0*/  FFMA R9, R6.reuse, -0.00390625, R9 ;  /* 0xbb80000006097823 */ /* 0x040fe20000000009 */
[C---:B------:R-:W-:Y:S01]  /*06e0*/  FFMA R8, R6.reuse, -0.00390625, R8 ;  /* 0xbb80000006087823 */ /* 0x040fe20000000008 */
[C---:B------:R-:W-:Y:S01]  /*06f0*/  FFMA R10, R6.reuse, -0.00390625, R10 ;  /* 0xbb800000060a7823 */ /* 0x040fe2000000000a */
[----:B------:R-:W-:Y:S01]  /*0700*/  FFMA R6, R6, -0.00390625, R11 ;  /* 0xbb80000006067823 */ /* 0x000fe2000000000b */
[----:B------:R-:W-:-:S04]  /*0710*/  FMUL R9, R9, R9 ;  /* 0x0000000909097220 */ /* 0x000fc80000400000 */
[----:B------:R-:W-:-:S04]  /*0720*/  FFMA R9, R8, R8, R9 ;  /* 0x0000000808097223 */ /* 0x000fc80000000009 */
[----:B------:R-:W-:-:S04]  /*0730*/  FFMA R9, R10, R10, R9 ;  /* 0x0000000a0a097223 */ /* 0x000fc80000000009 */
[----:B------:R-:W-:-:S05]  /*0740*/  FFMA R9, R6, R6, R9 ;  /* 0x0000000606097223 */ /* 0x000fca0000000009 */
[----:B------:R-:W1:Y:S02]  /*0750*/  SHFL.BFLY PT, R6, R9, 0x10, 0x1f ;  /* 0x0e001f0009067f89 */ /* 0x000e6400000e0000 */
[----:B-1----:R-:W-:-:S05]  /*0760*/  FADD R6, R9, R6 ;  /* 0x0000000609067221 */ /* 0x002fca0000000000 */
[----:B------:R-:W1:Y:S02]  /*0770*/  SHFL.BFLY PT, R3, R6, 0x8, 0x1f ;  /* 0x0d001f0006037f89 */ /* 0x000e6400000e0000 */
[----:B-1----:R-:W-:-:S05]  /*0780*/  FADD R3, R6, R3 ;  /* 0x0000000306037221 */ /* 0x002fca0000000000 */
[----:B------:R-:W1:Y:S02]  /*0790*/  SHFL.BFLY PT, R8, R3, 0x4, 0x1f ;  /* 0x0c801f0003087f89 */ /* 0x000e6400000e0000 */
[----:B-1----:R-:W-:Y:S01]  /*07a0*/  FADD R8, R3, R8 ;  /* 0x0000000803087221 */ /* 0x002fe20000000000 */
[----:B------:R-:W-:Y:S06]  /*07b0*/  BAR.SYNC.DEFER_BLOCKING 0x0 ;  /* 0x0000000000007b1d */ /* 0x000fec0000010000 */
[----:B------:R-:W1:Y:S02]  /*07c0*/  SHFL.BFLY PT, R7, R8, 0x2, 0x1f ;  /* 0x0c401f0008077f89 */ /* 0x000e6400000e0000 */
[----:B-1----:R-:W-:-:S05]  /*07d0*/  FADD R7, R8, R7 ;  /* 0x0000000708077221 */ /* 0x002fca0000000000 */
[----:B------:R-:W1:Y:S02]  /*07e0*/  SHFL.BFLY PT, R10, R7, 0x1, 0x1f ;  /* 0x0c201f00070a7f89 */ /* 0x000e6400000e0000 */
[----:B-1----:R-:W-:-:S05]  /*07f0*/  FADD R11, R7, R10 ;  /* 0x0000000a070b7221 */ /* 0x002fca0000000000 */
[----:B------:R-:W-:Y:S01]  /*0800*/  @!P1 STS [R4+UR4], R11 ;  /* 0x0000000b04009988 */ /* 0x000fe20008000804 */
[----:B------:R-:W-:Y:S06]  /*0810*/  BAR.SYNC.DEFER_BLOCKING 0x0 ;  /* 0x0000000000007b1d */ /* 0x000fec0000010000 */
[----:B------:R-:W1:Y:S04]  /*0820*/  @!P2 LDS R2, [R0+UR4] ;  /* 0x000000040002a984 */ /* 0x000e680008000800 */
[----:B-1----:R-:W1:Y:S02]  /*0830*/  SHFL.BFLY PT, R9, R2, 0x1, 0x1f ;  /* 0x0c201f0002097f89 */ /* 0x002e6400000e0000 */
[----:B-1----:R-:W-:-:S05]  /*0840*/  FADD R9, R2, R9 ;  /* 0x0000000902097221 */ /* 0x002fca0000000000 */
[----:B------:R-:W-:Y:S01]  /*0850*/  @P0 STS [R0+UR4], R9 ;  /* 0x0000000900000988 */ /* 0x000fe20008000804 */
[----:B------:R-:W-:Y:S01]  /*0860*/  BAR.SYNC.DEFER_BLOCKING 0x0 ;  /* 0x0000000000007b1d */ /* 0x000fe20000010000 */
[----:B------:R-:W-:-:S05]  /*0870*/  LOP3.LUT P0, RZ, R13, 0x3f, RZ, 0xc0, !PT ;  /* 0x0000003f0dff7812 */ /* 0x000fca000780c0ff */
[----:B------:R-:W1:Y:S02]  /*0880*/  LDS R3, [UR4] ;  /* 0x00000004ff037984 */ /* 0x000e640008000800 */
[----:B-1----:R-:W-:-:S04]  /*0890*/  FADD R3, RZ, R3 ;  /* 0x00000003ff037221 */ /* 0x002fc80000000000 */
[----:B------:R-:W-:Y:S01]  /*08a0*/  FMUL R4, R3, 0.0039215688593685626984 ;  /* 0x3b80808103047820 */ /* 0x000fe20000400000 */
[----:B------:R-:W-:Y:S06]  /*08b0*/  BAR.SYNC.DEFER_BLOCKING 0x0 ;  /* 0x0000000000007b1d */ /* 0x000fec0000010000 */
[----:B------:R-:W-:Y:S05]  /*08c0*/  @P0 EXIT ;  /* 0x000000000000094d */ /* 0x000fea0003800000 */
[----:B------:R-:W0:Y:S01]  /*08d0*/  LDC.64 R2, c[0x0][0x210] ;  /* 0x00008400ff027b82 */ /* 0x000e220000000a00 */
[----:B------:R-:W1:Y:S01]  /*08e0*/  MUFU.SQRT R7, R4 ;  /* 0x0000000400077308 */ /* 0x000e620000002000 */
[----:B------:R-:W-:-:S04]  /*08f0*/  FADD R0, RZ, R5 ;  /* 0x00000005ff007221 */ /* 0x000fc80000000000 */
[----:B------:R-:W-:-:S04]  /*0900*/  FMUL R0, R0, 0.00390625 ;  /* 0x3b80000000007820 */ /* 0x000fc80000400000 */
[----:B-1----:R-:W-:-:S05]  /*0910*/  FFMA R7, RZ, R7, R0 ;  /* 0x00000007ff077223 */ /* 0x002fca0000000000 */
[----:B0-----:R-:W-:Y:S01]  /*0920*/  STG.E desc[UR6][R2.64], R7 ;  /* 0x0000000702007986 */ /* 0x001fe2000c101906 */
[----:B------:R-:W-:Y:S05]  /*0930*/  EXIT ;  /* 0x000000000000794d */ /* 0x000fea0003800000 */
.L_x_0:
[----:B------:R-:W-:-:S00]  /*0940*/  BRA `(.L_x_0) ;  /* 0xfffffffc00fc7947 */ /* 0x000fc0000383ffff */
[----:B------:R-:W-:-:S00]  /*0950*/  NOP ;  /* 0x0000000000007918 */ /* 0x000fc00000000000 */
        /* <DEDUP_REMOVED lines=10> */
.L_x_1:


//--------------------- .nv.global.init           --------------------------
	.section	.nv.global.init,"aw",@progbits
.nv.global.init:
	.type		_$_str,@object
	.size		_$_str,(_$_str_$_2 - _$_str)
_$_str:
        /*0000*/ 	.byte	0x5f, 0x5f, 0x43, 0x55, 0x44, 0x41, 0x5f, 0x46, 0x54, 0x5a, 0x00
	.type		_$_str_$_2,@object
	.size		_$_str_$_2,(.L_1 - _$_str_$_2)
_$_str_$_2:
        /*000b*/ 	.byte	0x5f, 0x5f, 0x43, 0x55, 0x44, 0x41, 0x5f, 0x50, 0x52, 0x45, 0x43, 0x5f, 0x53, 0x51, 0x52, 0x54
        /*001b*/ 	.byte	0x00
.L_1:


//--------------------- .nv.shared.triton_per_fused_abs_add_div_mean_mul_std_sub_0 --------------------------
	.section	.nv.shared.triton_per_fused_abs_add_div_mean_mul_std_sub_0,"aw",@nobits
	.sectionflags	@""
	.align	16
	.zero		1024


//--------------------- .nv.constant0.triton_per_fused_abs_add_div_mean_mul_std_sub_0 --------------------------
	.section	.nv.constant0.triton_per_fused_abs_add_div_mean_mul_std_sub_0,"a",@progbits
	.sectionflags	@""
	.align	4
.nv.constant0.triton_per_fused_abs_add_div_mean_mul_std_sub_0:
	.zero		556
